//
// Generated by NVIDIA NVVM Compiler
//
// Compiler Build ID: CL-36424714
// Cuda compilation tools, release 13.0, V13.0.88
// Based on NVVM 20.0.0
//

.version 9.0
.target sm_100
.address_size 64

	// .globl	_Z16downscale_kernelPKhPhiii
.global .align 1 .b8 gaussMatrix[9] = {1, 2, 1, 2, 4, 2, 1, 2, 1};

.visible .entry _Z16downscale_kernelPKhPhiii(
	.param .u64 .ptr .align 1 _Z16downscale_kernelPKhPhiii_param_0,
	.param .u64 .ptr .align 1 _Z16downscale_kernelPKhPhiii_param_1,
	.param .u32 _Z16downscale_kernelPKhPhiii_param_2,
	.param .u32 _Z16downscale_kernelPKhPhiii_param_3,
	.param .u32 _Z16downscale_kernelPKhPhiii_param_4
)
{
	.reg .pred 	%p<10>;
	.reg .b16 	%rs<28>;
	.reg .b32 	%r<76>;
	.reg .b32 	%f<55>;
	.reg .b64 	%rd<25>;

	ld.param.u64 	%rd1, [_Z16downscale_kernelPKhPhiii_param_0];
	ld.param.u64 	%rd2, [_Z16downscale_kernelPKhPhiii_param_1];
	ld.param.u32 	%r3, [_Z16downscale_kernelPKhPhiii_param_2];
	ld.param.u32 	%r6, [_Z16downscale_kernelPKhPhiii_param_3];
	ld.param.u32 	%r5, [_Z16downscale_kernelPKhPhiii_param_4];
	mov.u32 	%r7, %ctaid.x;
	mov.u32 	%r8, %ntid.x;
	mov.u32 	%r9, %tid.x;
	mad.lo.s32 	%r1, %r7, %r8, %r9;
	mov.u32 	%r10, %ctaid.y;
	mov.u32 	%r11, %ntid.y;
	mov.u32 	%r12, %tid.y;
	mad.lo.s32 	%r13, %r10, %r11, %r12;
	setp.ge.s32 	%p1, %r1, %r3;
	setp.ge.s32 	%p2, %r13, %r6;
	or.pred  	%p3, %p1, %p2;
	@%p3 bra 	$L__BB0_4;
	rem.s32 	%r14, %r1, %r5;
	setp.ne.s32 	%p4, %r14, 0;
	@%p4 bra 	$L__BB0_4;
	rem.s32 	%r15, %r13, %r5;
	setp.ne.s32 	%p5, %r15, 0;
	@%p5 bra 	$L__BB0_4;
	cvta.to.global.u64 	%rd3, %rd1;
	add.s32 	%r16, %r1, -1;
	add.s32 	%r17, %r6, -1;
	add.s32 	%r18, %r13, 1;
	min.u32 	%r19, %r17, %r18;
	add.s32 	%r20, %r3, -1;
	add.s32 	%r21, %r1, 1;
	min.s32 	%r22, %r20, %r21;
	min.s32 	%r23, %r16, %r22;
	setp.gt.s32 	%p6, %r1, 0;
	selp.b32 	%r24, %r23, 0, %p6;
	add.s32 	%r25, %r13, -1;
	setp.eq.s32 	%p7, %r13, 0;
	min.u32 	%r26, %r25, %r19;
	selp.b32 	%r27, 0, %r26, %p7;
	mul.lo.s32 	%r28, %r27, %r3;
	add.s32 	%r29, %r24, %r28;
	mul.lo.s32 	%r30, %r29, 3;
	cvt.s64.s32 	%rd4, %r30;
	add.s64 	%rd5, %rd3, %rd4;
	ld.global.u8 	%rs1, [%rd5];
	cvt.rn.f32.u16 	%f1, %rs1;
	ld.global.u8 	%rs2, [%rd5+1];
	cvt.rn.f32.u16 	%f2, %rs2;
	ld.global.u8 	%rs3, [%rd5+2];
	cvt.rn.f32.u16 	%f3, %rs3;
	setp.lt.s32 	%p8, %r1, 0;
	min.s32 	%r31, %r1, %r22;
	selp.b32 	%r32, 0, %r31, %p8;
	add.s32 	%r33, %r32, %r28;
	mul.lo.s32 	%r34, %r33, 3;
	cvt.s64.s32 	%rd6, %r34;
	add.s64 	%rd7, %rd3, %rd6;
	ld.global.u8 	%rs4, [%rd7];
	mul.wide.u16 	%r35, %rs4, 2;
	cvt.rn.f32.u32 	%f4, %r35;
	add.f32 	%f5, %f1, %f4;
	ld.global.u8 	%rs5, [%rd7+1];
	mul.wide.u16 	%r36, %rs5, 2;
	cvt.rn.f32.u32 	%f6, %r36;
	add.f32 	%f7, %f2, %f6;
	ld.global.u8 	%rs6, [%rd7+2];
	mul.wide.u16 	%r37, %rs6, 2;
	cvt.rn.f32.u32 	%f8, %r37;
	add.f32 	%f9, %f3, %f8;
	setp.lt.s32 	%p9, %r1, -1;
	selp.b32 	%r38, 0, %r22, %p9;
	add.s32 	%r39, %r38, %r28;
	mul.lo.s32 	%r40, %r39, 3;
	cvt.s64.s32 	%rd8, %r40;
	add.s64 	%rd9, %rd3, %rd8;
	ld.global.u8 	%rs7, [%rd9];
	cvt.rn.f32.u16 	%f10, %rs7;
	add.f32 	%f11, %f5, %f10;
	ld.global.u8 	%rs8, [%rd9+1];
	cvt.rn.f32.u16 	%f12, %rs8;
	add.f32 	%f13, %f7, %f12;
	ld.global.u8 	%rs9, [%rd9+2];
	cvt.rn.f32.u16 	%f14, %rs9;
	add.f32 	%f15, %f9, %f14;
	min.u32 	%r41, %r13, %r19;
	mul.lo.s32 	%r42, %r41, %r3;
	add.s32 	%r43, %r24, %r42;
	mul.lo.s32 	%r44, %r43, 3;
	cvt.s64.s32 	%rd10, %r44;
	add.s64 	%rd11, %rd3, %rd10;
	ld.global.u8 	%rs10, [%rd11];
	mul.wide.u16 	%r45, %rs10, 2;
	cvt.rn.f32.u32 	%f16, %r45;
	add.f32 	%f17, %f11, %f16;
	ld.global.u8 	%rs11, [%rd11+1];
	mul.wide.u16 	%r46, %rs11, 2;
	cvt.rn.f32.u32 	%f18, %r46;
	add.f32 	%f19, %f13, %f18;
	ld.global.u8 	%rs12, [%rd11+2];
	mul.wide.u16 	%r47, %rs12, 2;
	cvt.rn.f32.u32 	%f20, %r47;
	add.f32 	%f21, %f15, %f20;
	add.s32 	%r48, %r32, %r42;
	mul.lo.s32 	%r49, %r48, 3;
	cvt.s64.s32 	%rd12, %r49;
	add.s64 	%rd13, %rd3, %rd12;
	ld.global.u8 	%rs13, [%rd13];
	mul.wide.u16 	%r50, %rs13, 4;
	cvt.rn.f32.u32 	%f22, %r50;
	add.f32 	%f23, %f17, %f22;
	ld.global.u8 	%rs14, [%rd13+1];
	mul.wide.u16 	%r51, %rs14, 4;
	cvt.rn.f32.u32 	%f24, %r51;
	add.f32 	%f25, %f19, %f24;
	ld.global.u8 	%rs15, [%rd13+2];
	mul.wide.u16 	%r52, %rs15, 4;
	cvt.rn.f32.u32 	%f26, %r52;
	add.f32 	%f27, %f21, %f26;
	add.s32 	%r53, %r38, %r42;
	mul.lo.s32 	%r54, %r53, 3;
	cvt.s64.s32 	%rd14, %r54;
	add.s64 	%rd15, %rd3, %rd14;
	ld.global.u8 	%rs16, [%rd15];
	mul.wide.u16 	%r55, %rs16, 2;
	cvt.rn.f32.u32 	%f28, %r55;
	add.f32 	%f29, %f23, %f28;
	ld.global.u8 	%rs17, [%rd15+1];
	mul.wide.u16 	%r56, %rs17, 2;
	cvt.rn.f32.u32 	%f30, %r56;
	add.f32 	%f31, %f25, %f30;
	ld.global.u8 	%rs18, [%rd15+2];
	mul.wide.u16 	%r57, %rs18, 2;
	cvt.rn.f32.u32 	%f32, %r57;
	add.f32 	%f33, %f27, %f32;
	mul.lo.s32 	%r58, %r19, %r3;
	add.s32 	%r59, %r24, %r58;
	mul.lo.s32 	%r60, %r59, 3;
	cvt.s64.s32 	%rd16, %r60;
	add.s64 	%rd17, %rd3, %rd16;
	ld.global.u8 	%rs19, [%rd17];
	cvt.rn.f32.u16 	%f34, %rs19;
	add.f32 	%f35, %f29, %f34;
	ld.global.u8 	%rs20, [%rd17+1];
	cvt.rn.f32.u16 	%f36, %rs20;
	add.f32 	%f37, %f31, %f36;
	ld.global.u8 	%rs21, [%rd17+2];
	cvt.rn.f32.u16 	%f38, %rs21;
	add.f32 	%f39, %f33, %f38;
	add.s32 	%r61, %r32, %r58;
	mul.lo.s32 	%r62, %r61, 3;
	cvt.s64.s32 	%rd18, %r62;
	add.s64 	%rd19, %rd3, %rd18;
	ld.global.u8 	%rs22, [%rd19];
	mul.wide.u16 	%r63, %rs22, 2;
	cvt.rn.f32.u32 	%f40, %r63;
	add.f32 	%f41, %f35, %f40;
	ld.global.u8 	%rs23, [%rd19+1];
	mul.wide.u16 	%r64, %rs23, 2;
	cvt.rn.f32.u32 	%f42, %r64;
	add.f32 	%f43, %f37, %f42;
	ld.global.u8 	%rs24, [%rd19+2];
	mul.wide.u16 	%r65, %rs24, 2;
	cvt.rn.f32.u32 	%f44, %r65;
	add.f32 	%f45, %f39, %f44;
	add.s32 	%r66, %r38, %r58;
	mul.lo.s32 	%r67, %r66, 3;
	cvt.s64.s32 	%rd20, %r67;
	add.s64 	%rd21, %rd3, %rd20;
	ld.global.u8 	%rs25, [%rd21];
	cvt.rn.f32.u16 	%f46, %rs25;
	add.f32 	%f47, %f41, %f46;
	ld.global.u8 	%rs26, [%rd21+1];
	cvt.rn.f32.u16 	%f48, %rs26;
	add.f32 	%f49, %f43, %f48;
	ld.global.u8 	%rs27, [%rd21+2];
	cvt.rn.f32.u16 	%f50, %rs27;
	add.f32 	%f51, %f45, %f50;
	div.s32 	%r68, %r13, %r5;
	div.s32 	%r69, %r3, %r5;
	div.s32 	%r70, %r1, %r5;
	mad.lo.s32 	%r71, %r69, %r68, %r70;
	mul.f32 	%f52, %f47, 0f3D800000;
	cvt.rzi.u32.f32 	%r72, %f52;
	mul.lo.s32 	%r73, %r71, 3;
	cvt.s64.s32 	%rd22, %r73;
	cvta.to.global.u64 	%rd23, %rd2;
	add.s64 	%rd24, %rd23, %rd22;
	st.global.u8 	[%rd24], %r72;
	mul.f32 	%f53, %f49, 0f3D800000;
	cvt.rzi.u32.f32 	%r74, %f53;
	st.global.u8 	[%rd24+1], %r74;
	mul.f32 	%f54, %f51, 0f3D800000;
	cvt.rzi.u32.f32 	%r75, %f54;
	st.global.u8 	[%rd24+2], %r75;
$L__BB0_4:
	ret;

}


// ===== COMPILED SASS (sm_100) =====

	.target	sm_100

	.elftype	@"ET_EXEC"


//--------------------- .note.nv.tkinfo           --------------------------
	.section	.note.nv.tkinfo,"",@"SHT_NOTE"
	.sectionflags	@"SHF_NOTE_NV_TKINFO"
	.tkinfo
        /*0018*/ 	.word	0x00000002
        /*0030*/ 	.string	""
        /*0030*/ 	.string	"ptxas"
        /*0030*/ 	.string	"Cuda compilation tools, release 13.0, V13.0.88"
        /*0030*/ 	.string	"Build cuda_13.0.r13.0/compiler.36424714_0"
        /*0030*/ 	.string	"-arch sm_100 -m 64 "



//--------------------- .note.nv.cuinfo           --------------------------
	.section	.note.nv.cuinfo,"",@"SHT_NOTE"
	.sectionflags	@"SHF_NOTE_NV_CUINFO"
        /*0018*/ 	.short	0x0002
        /*001a*/ 	.short	0x0064
        /*001c*/ 	.short	0x0082
	.zero		2


//--------------------- .nv.info                  --------------------------
	.section	.nv.info,"",@"SHT_CUDA_INFO"
	.align	4


	//----- nvinfo : EIATTR_REGCOUNT
	.align		4
        /*0000*/ 	.byte	0x04, 0x2f
        /*0002*/ 	.short	(.L_2 - .L_1)
	.align		4
.L_1:
        /*0004*/ 	.word	index@(_Z16downscale_kernelPKhPhiii)
        /*0008*/ 	.word	0x00000020


	//----- nvinfo : EIATTR_FRAME_SIZE
	.align		4
.L_2:
        /*000c*/ 	.byte	0x04, 0x11
        /*000e*/ 	.short	(.L_4 - .L_3)
	.align		4
.L_3:
        /*0010*/ 	.word	index@(_Z16downscale_kernelPKhPhiii)
        /*0014*/ 	.word	0x00000000


	//----- nvinfo : EIATTR_MIN_STACK_SIZE
	.align		4
.L_4:
        /*0018*/ 	.byte	0x04, 0x12
        /*001a*/ 	.short	(.L_6 - .L_5)
	.align		4
.L_5:
        /*001c*/ 	.word	index@(_Z16downscale_kernelPKhPhiii)
        /*0020*/ 	.word	0x00000000
.L_6:


//--------------------- .nv.compat                --------------------------
	.section	.nv.compat,"",@"SHT_CUDA_COMPAT_INFO"
	.align	4
        /*0000*/ 	.byte	0x02, 0x09, 0x00, 0x00, 0x02, 0x02, 0x01, 0x00, 0x02, 0x05, 0x05, 0x00, 0x03, 0x07, 0x01, 0x01
        /*0010*/ 	.byte	0x02, 0x03, 0x00, 0x00, 0x02, 0x06, 0x01, 0x00, 0x04, 0x0b, 0x08, 0x00, 0x09, 0x00, 0x00, 0x00
        /*0020*/ 	.byte	0x00, 0x00, 0x00, 0x00


//--------------------- .nv.info._Z16downscale_kernelPKhPhiii --------------------------
	.section	.nv.info._Z16downscale_kernelPKhPhiii,"",@"SHT_CUDA_INFO"
	.sectionflags	@""
	.align	4


	//----- nvinfo : EIATTR_CUDA_API_VERSION
	.align		4
        /*0000*/ 	.byte	0x04, 0x37
        /*0002*/ 	.short	(.L_8 - .L_7)
.L_7:
        /*0004*/ 	.word	0x00000082


	//----- nvinfo : EIATTR_KPARAM_INFO
	.align		4
.L_8:
        /*0008*/ 	.byte	0x04, 0x17
        /*000a*/ 	.short	(.L_10 - .L_9)
.L_9:
        /*000c*/ 	.word	0x00000000
        /*0010*/ 	.short	0x0004
        /*0012*/ 	.short	0x0018
        /*0014*/ 	.byte	0x00, 0xf0, 0x11, 0x00


	//----- nvinfo : EIATTR_KPARAM_INFO
	.align		4
.L_10:
        /*0018*/ 	.byte	0x04, 0x17
        /*001a*/ 	.short	(.L_12 - .L_11)
.L_11:
        /*001c*/ 	.word	0x00000000
        /*0020*/ 	.short	0x0003
        /*0022*/ 	.short	0x0014
        /*0024*/ 	.byte	0x00, 0xf0, 0x11, 0x00


	//----- nvinfo : EIATTR_KPARAM_INFO
	.align		4
.L_12:
        /*0028*/ 	.byte	0x04, 0x17
        /*002a*/ 	.short	(.L_14 - .L_13)
.L_13:
        /*002c*/ 	.word	0x00000000
        /*0030*/ 	.short	0x0002
        /*0032*/ 	.short	0x0010
        /*0034*/ 	.byte	0x00, 0xf0, 0x11, 0x00


	//----- nvinfo : EIATTR_KPARAM_INFO
	.align		4
.L_14:
        /*0038*/ 	.byte	0x04, 0x17
        /*003a*/ 	.short	(.L_16 - .L_15)
.L_15:
        /*003c*/ 	.word	0x00000000
        /*0040*/ 	.short	0x0001
        /*0042*/ 	.short	0x0008
        /*0044*/ 	.byte	0x00, 0xf5, 0x21, 0x00


	//----- nvinfo : EIATTR_KPARAM_INFO
	.align		4
.L_16:
        /*0048*/ 	.byte	0x04, 0x17
        /*004a*/ 	.short	(.L_18 - .L_17)
.L_17:
        /*004c*/ 	.word	0x00000000
        /*0050*/ 	.short	0x0000
        /*0052*/ 	.short	0x0000
        /*0054*/ 	.byte	0x00, 0xf5, 0x21, 0x00


	//----- nvinfo : EIATTR_SPARSE_MMA_MASK
	.align		4
.L_18:
        /*0058*/ 	.byte	0x03, 0x50
        /*005a*/ 	.short	0x0000


	//----- nvinfo : EIATTR_MAXREG_COUNT
	.align		4
        /*005c*/ 	.byte	0x03, 0x1b
        /*005e*/ 	.short	0x00ff


	//----- nvinfo : EIATTR_MERCURY_ISA_VERSION
	.align		4
        /*0060*/ 	.byte	0x03, 0x5f
        /*0062*/ 	.short	0x0101


	//----- nvinfo : EIATTR_VRC_CTA_INIT_COUNT
	.align		4
        /*0064*/ 	.byte	0x02, 0x4a
	.zero		1
	.zero		1


	//----- nvinfo : EIATTR_EXIT_INSTR_OFFSETS
	.align		4
        /*0068*/ 	.byte	0x04, 0x1c
        /*006a*/ 	.short	(.L_20 - .L_19)


	//   ....[0]....
.L_19:
        /*006c*/ 	.word	0x000000c0


	//   ....[1]....
        /*0070*/ 	.word	0x00000260


	//   ....[2]....
        /*0074*/ 	.word	0x00000340


	//   ....[3]....
        /*0078*/ 	.word	0x00000f30


	//----- nvinfo : EIATTR_CBANK_PARAM_SIZE
	.align		4
.L_20:
        /*007c*/ 	.byte	0x03, 0x19
        /*007e*/ 	.short	0x001c


	//----- nvinfo : EIATTR_PARAM_CBANK
	.align		4
        /*0080*/ 	.byte	0x04, 0x0a
        /*0082*/ 	.short	(.L_22 - .L_21)
	.align		4
.L_21:
        /*0084*/ 	.word	index@(.nv.constant0._Z16downscale_kernelPKhPhiii)
        /*0088*/ 	.short	0x0380
        /*008a*/ 	.short	0x001c


	//----- nvinfo : EIATTR_SW_WAR
	.align		4
.L_22:
        /*008c*/ 	.byte	0x04, 0x36
        /*008e*/ 	.short	(.L_24 - .L_23)
.L_23:
        /*0090*/ 	.word	0x00000008
.L_24:


//--------------------- .nv.callgraph             --------------------------
	.section	.nv.callgraph,"",@"SHT_CUDA_CALLGRAPH"
	.align	4
	.sectionentsize	8
	.align		4
        /*0000*/ 	.word	0x00000000
	.align		4
        /*0004*/ 	.word	0xffffffff
	.align		4
        /*0008*/ 	.word	0x00000000
	.align		4
        /*000c*/ 	.word	0xfffffffe
	.align		4
        /*0010*/ 	.word	0x00000000
	.align		4
        /*0014*/ 	.word	0xfffffffd
	.align		4
        /*0018*/ 	.word	0x00000000
	.align		4
        /*001c*/ 	.word	0xfffffffc


//--------------------- .nv.constant4             --------------------------
	.section	.nv.constant4,"a",@progbits
	.align	8
	.align		8
.nv.constant4:
        /*0000*/ 	.dword	gaussMatrix


//--------------------- .text._Z16downscale_kernelPKhPhiii --------------------------
	.section	.text._Z16downscale_kernelPKhPhiii,"ax",@progbits
	.align	128
        .global         _Z16downscale_kernelPKhPhiii
        .type           _Z16downscale_kernelPKhPhiii,@function
        .size           _Z16downscale_kernelPKhPhiii,(.L_x_1 - _Z16downscale_kernelPKhPhiii)
        .other          _Z16downscale_kernelPKhPhiii,@"STO_CUDA_ENTRY STV_DEFAULT"
_Z16downscale_kernelPKhPhiii:
.text._Z16downscale_kernelPKhPhiii:
[----:B------:R-:W-:Y:S01]  /*0000*/  LDC R1, c[0x0][0x37c] ;  /* 0x0000df00ff017b82 */ /* 0x000fe20000000800 */
[----:B------:R-:W0:Y:S07]  /*0010*/  S2R R7, SR_TID.Y ;  /* 0x0000000000077919 */ /* 0x000e2e0000002200 */
[----:B------:R-:W1:Y:S01]  /*0020*/  LDC R12, c[0x0][0x360] ;  /* 0x0000d800ff0c7b82 */ /* 0x000e620000000800 */
[----:B------:R-:W1:Y:S07]  /*0030*/  S2R R5, SR_TID.X ;  /* 0x0000000000057919 */ /* 0x000e6e0000002100 */
[----:B------:R-:W0:Y:S08]  /*0040*/  S2UR UR5, SR_CTAID.Y ;  /* 0x00000000000579c3 */ /* 0x000e300000002600 */
[----:B------:R-:W0:Y:S08]  /*0050*/  LDC R14, c[0x0][0x364] ;  /* 0x0000d900ff0e7b82 */ /* 0x000e300000000800 */
[----:B------:R-:W1:Y:S08]  /*0060*/  S2UR UR4, SR_CTAID.X ;  /* 0x00000000000479c3 */ /* 0x000e700000002500 */
[----:B------:R-:W2:Y:S01]  /*0070*/  LDC.64 R2, c[0x0][0x390] ;  /* 0x0000e400ff027b82 */ /* 0x000ea20000000a00 */
[----:B0-----:R-:W-:-:S02]  /*0080*/  IMAD R14, R14, UR5, R7 ;  /* 0x000000050e0e7c24 */ /* 0x001fc4000f8e0207 */
[----:B-1----:R-:W-:-:S03]  /*0090*/  IMAD R12, R12, UR4, R5 ;  /* 0x000000040c0c7c24 */ /* 0x002fc6000f8e0205 */
[----:B--2---:R-:W-:-:S04]  /*00a0*/  ISETP.GE.AND P0, PT, R14, R3, PT ;  /* 0x000000030e00720c */ /* 0x004fc80003f06270 */
[----:B------:R-:W-:-:S13]  /*00b0*/  ISETP.GE.OR P0, PT, R12, R2, P0 ;  /* 0x000000020c00720c */ /* 0x000fda0000706670 */
[----:B------:R-:W-:Y:S05]  /*00c0*/  @P0 EXIT ;  /* 0x000000000000094d */ /* 0x000fea0003800000 */
[----:B------:R-:W0:Y:S01]  /*00d0*/  LDC R13, c[0x0][0x398] ;  /* 0x0000e600ff0d7b82 */ /* 0x000e220000000800 */
[----:B------:R-:W-:Y:S02]  /*00e0*/  IABS R20, R12 ;  /* 0x0000000c00147213 */ /* 0x000fe40000000000 */
[----:B------:R-:W-:Y:S02]  /*00f0*/  ISETP.GE.AND P1, PT, R12, RZ, PT ;  /* 0x000000ff0c00720c */ /* 0x000fe40003f26270 */
[-C--:B0-----:R-:W-:Y:S02]  /*0100*/  IABS R11, R13.reuse ;  /* 0x0000000d000b7213 */ /* 0x081fe40000000000 */
[----:B------:R-:W-:Y:S02]  /*0110*/  LOP3.LUT R15, RZ, R13, RZ, 0x33, !PT ;  /* 0x0000000dff0f7212 */ /* 0x000fe400078e33ff */
[----:B------:R-:W0:Y:S08]  /*0120*/  I2F.RP R6, R11 ;  /* 0x0000000b00067306 */ /* 0x000e300000209400 */
[----:B0-----:R-:W0:Y:S02]  /*0130*/  MUFU.RCP R6, R6 ;  /* 0x0000000600067308 */ /* 0x001e240000001000 */
[----:B0-----:R-:W-:-:S06]  /*0140*/  VIADD R4, R6, 0xffffffe ;  /* 0x0ffffffe06047836 */ /* 0x001fcc0000000000 */
[----:B------:R0:W1:Y:S02]  /*0150*/  F2I.FTZ.U32.TRUNC.NTZ R5, R4 ;  /* 0x0000000400057305 */ /* 0x000064000021f000 */
[----:B0-----:R-:W-:Y:S02]  /*0160*/  IMAD.MOV.U32 R4, RZ, RZ, RZ ;  /* 0x000000ffff047224 */ /* 0x001fe400078e00ff */
[----:B-1----:R-:W-:-:S04]  /*0170*/  IMAD.MOV R0, RZ, RZ, -R5 ;  /* 0x000000ffff007224 */ /* 0x002fc800078e0a05 */
[----:B------:R-:W-:-:S04]  /*0180*/  IMAD R7, R0, R11, RZ ;  /* 0x0000000b00077224 */ /* 0x000fc800078e02ff */
[----:B------:R-:W-:-:S06]  /*0190*/  IMAD.HI.U32 R10, R5, R7, R4 ;  /* 0x00000007050a7227 */ /* 0x000fcc00078e0004 */
[----:B------:R-:W-:-:S04]  /*01a0*/  IMAD.HI.U32 R0, R10, R20, RZ ;  /* 0x000000140a007227 */ /* 0x000fc800078e00ff */
[----:B------:R-:W-:-:S04]  /*01b0*/  IMAD.MOV R5, RZ, RZ, -R0 ;  /* 0x000000ffff057224 */ /* 0x000fc800078e0a00 */
[----:B------:R-:W-:-:S05]  /*01c0*/  IMAD R20, R11, R5, R20 ;  /* 0x000000050b147224 */ /* 0x000fca00078e0214 */
[----:B------:R-:W-:-:S13]  /*01d0*/  ISETP.GT.U32.AND P5, PT, R11, R20, PT ;  /* 0x000000140b00720c */ /* 0x000fda0003fa4070 */
[----:B------:R-:W-:-:S04]  /*01e0*/  @!P5 IMAD.IADD R20, R20, 0x1, -R11 ;  /* 0x000000011414d824 */ /* 0x000fc800078e0a0b */
[----:B------:R-:W-:Y:S01]  /*01f0*/  IMAD.IADD R5, R20, 0x1, -R11 ;  /* 0x0000000114057824 */ /* 0x000fe200078e0a0b */
[----:B------:R-:W-:-:S04]  /*0200*/  ISETP.GT.U32.AND P0, PT, R11, R20, PT ;  /* 0x000000140b00720c */ /* 0x000fc80003f04070 */
[----:B------:R-:W-:Y:S02]  /*0210*/  SEL R4, R5, R20, !P0 ;  /* 0x0000001405047207 */ /* 0x000fe40004000000 */
[----:B------:R-:W-:-:S03]  /*0220*/  ISETP.NE.AND P0, PT, R13, RZ, PT ;  /* 0x000000ff0d00720c */ /* 0x000fc60003f05270 */
[----:B------:R-:W-:-:S05]  /*0230*/  @!P1 IMAD.MOV R4, RZ, RZ, -R4 ;  /* 0x000000ffff049224 */ /* 0x000fca00078e0a04 */
[----:B------:R-:W-:-:S04]  /*0240*/  SEL R4, R15, R4, !P0 ;  /* 0x000000040f047207 */ /* 0x000fc80004000000 */
[----:B------:R-:W-:-:S13]  /*0250*/  ISETP.NE.AND P1, PT, R4, RZ, PT ;  /* 0x000000ff0400720c */ /* 0x000fda0003f25270 */
[----:B------:R-:W-:Y:S05]  /*0260*/  @P1 EXIT ;  /* 0x000000000000194d */ /* 0x000fea0003800000 */
[----:B------:R-:W-:Y:S02]  /*0270*/  IABS R18, R14 ;  /* 0x0000000e00127213 */ /* 0x000fe40000000000 */
[----:B------:R-:W-:-:S03]  /*0280*/  ISETP.GE.AND P3, PT, R14, RZ, PT ;  /* 0x000000ff0e00720c */ /* 0x000fc60003f66270 */
[----:B------:R-:W-:-:S04]  /*0290*/  IMAD.HI.U32 R16, R10, R18, RZ ;  /* 0x000000120a107227 */ /* 0x000fc800078e00ff */
[----:B------:R-:W-:-:S04]  /*02a0*/  IMAD.MOV R4, RZ, RZ, -R16 ;  /* 0x000000ffff047224 */ /* 0x000fc800078e0a10 */
[----:B------:R-:W-:-:S04]  /*02b0*/  IMAD R18, R11, R4, R18 ;  /* 0x000000040b127224 */ /* 0x000fc800078e0212 */
[----:B------:R-:W-:Y:S01]  /*02c0*/  IMAD.IADD R5, R18, 0x1, -R11 ;  /* 0x0000000112057824 */ /* 0x000fe200078e0a0b */
[----:B------:R-:W-:-:S04]  /*02d0*/  ISETP.GT.U32.AND P1, PT, R11, R18, PT ;  /* 0x000000120b00720c */ /* 0x000fc80003f24070 */
[----:B------:R-:W-:-:S04]  /*02e0*/  SEL R4, R5, R18, !P1 ;  /* 0x0000001205047207 */ /* 0x000fc80004800000 */
[----:B------:R-:W-:-:S13]  /*02f0*/  ISETP.GT.U32.AND P2, PT, R11, R4, PT ;  /* 0x000000040b00720c */ /* 0x000fda0003f44070 */
[----:B------:R-:W-:-:S04]  /*0300*/  @!P2 IMAD.IADD R4, R4, 0x1, -R11 ;  /* 0x000000010404a824 */ /* 0x000fc800078e0a0b */
[----:B------:R-:W-:-:S05]  /*0310*/  @!P3 IMAD.MOV R4, RZ, RZ, -R4 ;  /* 0x000000ffff04b224 */ /* 0x000fca00078e0a04 */
[----:B------:R-:W-:-:S04]  /*0320*/  SEL R4, R15, R4, !P0 ;  /* 0x000000040f047207 */ /* 0x000fc80004000000 */
[----:B------:R-:W-:-:S13]  /*0330*/  ISETP.NE.AND P2, PT, R4, RZ, PT ;  /* 0x000000ff0400720c */ /* 0x000fda0003f45270 */
[----:B------:R-:W-:Y:S05]  /*0340*/  @P2 EXIT ;  /* 0x000000000000294d */ /* 0x000fea0003800000 */
[C---:B------:R-:W-:Y:S01]  /*0350*/  VIADD R4, R14.reuse, 0x1 ;  /* 0x000000010e047836 */ /* 0x040fe20000000000 */
[----:B------:R-:W-:Y:S01]  /*0360*/  ISETP.NE.AND P3, PT, R14, RZ, PT ;  /* 0x000000ff0e00720c */ /* 0x000fe20003f65270 */
[C---:B------:R-:W-:Y:S01]  /*0370*/  VIADD R5, R12.reuse, 0x1 ;  /* 0x000000010c057836 */ /* 0x040fe20000000000 */
[----:B------:R-:W-:Y:S01]  /*0380*/  ISETP.GE.AND P4, PT, R12, RZ, PT ;  /* 0x000000ff0c00720c */ /* 0x000fe20003f86270 */
[----:B------:R-:W0:Y:S01]  /*0390*/  LDCU.64 UR6, c[0x0][0x380] ;  /* 0x00007000ff0677ac */ /* 0x000e220008000a00 */
[----:B------:R-:W-:Y:S02]  /*03a0*/  VIADDMNMX.U32 R19, R3, 0xffffffff, R4, PT ;  /* 0xffffffff03137846 */ /* 0x000fe40003800004 */
[----:B------:R-:W-:Y:S01]  /*03b0*/  VIADDMNMX R3, R2, 0xffffffff, R5, PT ;  /* 0xffffffff02037846 */ /* 0x000fe20003800105 */
[----:B------:R-:W1:Y:S01]  /*03c0*/  LDCU.64 UR4, c[0x0][0x358] ;  /* 0x00006b00ff0477ac */ /* 0x000e620008000a00 */
[----:B------:R-:W-:Y:S02]  /*03d0*/  VIADDMNMX.U32 R8, R14, 0xffffffff, R19, PT ;  /* 0xffffffff0e087846 */ /* 0x000fe40003800013 */
[----:B------:R-:W-:-:S02]  /*03e0*/  VIMNMX R17, PT, PT, R12, R3, PT ;  /* 0x000000030c117248 */ /* 0x000fc40003fe0100 */
[C---:B------:R-:W-:Y:S02]  /*03f0*/  ISETP.GT.AND P2, PT, R12.reuse, RZ, PT ;  /* 0x000000ff0c00720c */ /* 0x040fe40003f44270 */
[----:B------:R-:W-:Y:S02]  /*0400*/  VIADDMNMX R21, R12, 0xffffffff, R3, PT ;  /* 0xffffffff0c157846 */ /* 0x000fe40003800103 */
[----:B------:R-:W-:Y:S02]  /*0410*/  SEL R8, R8, RZ, P3 ;  /* 0x000000ff08087207 */ /* 0x000fe40001800000 */
[----:B------:R-:W-:Y:S02]  /*0420*/  SEL R17, R17, RZ, P4 ;  /* 0x000000ff11117207 */ /* 0x000fe40002000000 */
[----:B------:R-:W-:-:S03]  /*0430*/  SEL R21, R21, RZ, P2 ;  /* 0x000000ff15157207 */ /* 0x000fc60001000000 */
[CC--:B------:R-:W-:Y:S02]  /*0440*/  IMAD R5, R8.reuse, R2.reuse, R17 ;  /* 0x0000000208057224 */ /* 0x0c0fe400078e0211 */
[----:B------:R-:W-:Y:S02]  /*0450*/  IMAD R4, R8, R2, R21 ;  /* 0x0000000208047224 */ /* 0x000fe400078e0215 */
[----:B------:R-:W-:Y:S02]  /*0460*/  IMAD R5, R5, 0x3, RZ ;  /* 0x0000000305057824 */ /* 0x000fe400078e02ff */
[----:B------:R-:W-:-:S03]  /*0470*/  IMAD R7, R4, 0x3, RZ ;  /* 0x0000000304077824 */ /* 0x000fc600078e02ff */
[----:B0-----:R-:W-:Y:S02]  /*0480*/  IADD3 R4, P3, PT, R5, UR6, RZ ;  /* 0x0000000605047c10 */ /* 0x001fe4000ff7e0ff */
[----:B------:R-:W-:Y:S02]  /*0490*/  IADD3 R6, P2, PT, R7, UR6, RZ ;  /* 0x0000000607067c10 */ /* 0x000fe4000ff5e0ff */
[----:B------:R-:W-:Y:S02]  /*04a0*/  LEA.HI.X.SX32 R5, R5, UR7, 0x1, P3 ;  /* 0x0000000705057c11 */ /* 0x000fe400098f0eff */
[----:B------:R-:W-:Y:S02]  /*04b0*/  LEA.HI.X.SX32 R7, R7, UR7, 0x1, P2 ;  /* 0x0000000707077c11 */ /* 0x000fe400090f0eff */
[----:B------:R-:W-:Y:S01]  /*04c0*/  ISETP.GE.AND P2, PT, R12, -0x1, PT ;  /* 0xffffffff0c00780c */ /* 0x000fe20003f46270 */
[----:B-1----:R-:W2:Y:S03]  /*04d0*/  LDG.E.U8 R22, desc[UR4][R4.64] ;  /* 0x0000000404167981 */ /* 0x002ea6000c1e1100 */
[----:B------:R-:W-:Y:S01]  /*04e0*/  SEL R3, R3, RZ, P2 ;  /* 0x000000ff03037207 */ /* 0x000fe20001000000 */
[----:B------:R-:W3:Y:S04]  /*04f0*/  LDG.E.U8 R24, desc[UR4][R6.64] ;  /* 0x0000000406187981 */ /* 0x000ee8000c1e1100 */
[----:B------:R-:W-:Y:S01]  /*0500*/  IMAD R8, R8, R2, R3 ;  /* 0x0000000208087224 */ /* 0x000fe200078e0203 */
[----:B------:R-:W4:Y:S03]  /*0510*/  LDG.E.U8 R25, desc[UR4][R4.64+0x1] ;  /* 0x0000010404197981 */ /* 0x000f26000c1e1100 */
[----:B------:R-:W-:Y:S01]  /*0520*/  IMAD R9, R8, 0x3, RZ ;  /* 0x0000000308097824 */ /* 0x000fe200078e02ff */
[----:B------:R-:W5:Y:S04]  /*0530*/  LDG.E.U8 R23, desc[UR4][R6.64+0x1] ;  /* 0x0000010406177981 */ /* 0x000f68000c1e1100 */
[----:B------:R3:W5:Y:S04]  /*0540*/  LDG.E.U8 R28, desc[UR4][R6.64+0x2] ;  /* 0x00000204061c7981 */ /* 0x000768000c1e1100 */
[----:B------:R0:W5:Y:S01]  /*0550*/  LDG.E.U8 R4, desc[UR4][R4.64+0x2] ;  /* 0x0000020404047981 */ /* 0x000162000c1e1100 */
[----:B------:R-:W-:-:S04]  /*0560*/  IADD3 R8, P2, PT, R9, UR6, RZ ;  /* 0x0000000609087c10 */ /* 0x000fc8000ff5e0ff */
[----:B------:R-:W-:-:S05]  /*0570*/  LEA.HI.X.SX32 R9, R9, UR7, 0x1, P2 ;  /* 0x0000000709097c11 */ /* 0x000fca00090f0eff */
[----:B------:R-:W5:Y:S04]  /*0580*/  LDG.E.U8 R26, desc[UR4][R8.64] ;  /* 0x00000004081a7981 */ /* 0x000f68000c1e1100 */
[----:B------:R-:W5:Y:S04]  /*0590*/  LDG.E.U8 R27, desc[UR4][R8.64+0x1] ;  /* 0x00000104081b7981 */ /* 0x000f68000c1e1100 */
[----:B------:R1:W5:Y:S01]  /*05a0*/  LDG.E.U8 R29, desc[UR4][R8.64+0x2] ;  /* 0x00000204081d7981 */ /* 0x000362000c1e1100 */
[----:B--2---:R-:W-:Y:S02]  /*05b0*/  SHF.L.U32 R22, R22, 0x1, RZ ;  /* 0x0000000116167819 */ /* 0x004fe400000006ff */
[----:B---3--:R-:W-:-:S02]  /*05c0*/  I2FP.F32.U32 R6, R24 ;  /* 0x0000001800067245 */ /* 0x008fc40000201000 */
[----:B------:R-:W-:Y:S02]  /*05d0*/  I2FP.F32.U32 R7, R22 ;  /* 0x0000001600077245 */ /* 0x000fe40000201000 */
[----:B------:R-:W-:Y:S01]  /*05e0*/  VIMNMX.U32 R22, PT, PT, R14, R19, PT ;  /* 0x000000130e167248 */ /* 0x000fe20003fe0000 */
[----:B----4-:R-:W-:Y:S02]  /*05f0*/  IMAD.SHL.U32 R25, R25, 0x2, RZ ;  /* 0x0000000219197824 */ /* 0x010fe400078e00ff */
[----:B------:R-:W-:Y:S02]  /*0600*/  FADD R6, R6, R7 ;  /* 0x0000000706067221 */ /* 0x000fe40000000000 */
[----:B0-----:R-:W-:Y:S01]  /*0610*/  IMAD R5, R22, R2, R21 ;  /* 0x0000000216057224 */ /* 0x001fe200078e0215 */
[----:B-----5:R-:W-:Y:S02]  /*0620*/  I2FP.F32.U32 R23, R23 ;  /* 0x0000001700177245 */ /* 0x020fe40000201000 */
[----:B-1----:R-:W-:Y:S01]  /*0630*/  I2FP.F32.U32 R8, R25 ;  /* 0x0000001900087245 */ /* 0x002fe20000201000 */
[----:B------:R-:W-:Y:S01]  /*0640*/  IMAD.SHL.U32 R7, R4, 0x2, RZ ;  /* 0x0000000204077824 */ /* 0x000fe200078e00ff */
[----:B------:R-:W-:Y:S01]  /*0650*/  I2FP.F32.U32 R28, R28 ;  /* 0x0000001c001c7245 */ /* 0x000fe20000201000 */
[----:B------:R-:W-:-:S03]  /*0660*/  IMAD R5, R5, 0x3, RZ ;  /* 0x0000000305057824 */ /* 0x000fc600078e02ff */
[----:B------:R-:W-:Y:S01]  /*0670*/  I2FP.F32.U32 R7, R7 ;  /* 0x0000000700077245 */ /* 0x000fe20000201000 */
[----:B------:R-:W-:Y:S01]  /*0680*/  FADD R9, R23, R8 ;  /* 0x0000000817097221 */ /* 0x000fe20000000000 */
[----:B------:R-:W-:-:S03]  /*0690*/  IADD3 R4, P2, PT, R5, UR6, RZ ;  /* 0x0000000605047c10 */ /* 0x000fc6000ff5e0ff */
[----:B------:R-:W-:Y:S01]  /*06a0*/  FADD R8, R28, R7 ;  /* 0x000000071c087221 */ /* 0x000fe20000000000 */
[----:B------:R-:W-:Y:S01]  /*06b0*/  IMAD R7, R22, R2, R17 ;  /* 0x0000000216077224 */ /* 0x000fe200078e0211 */
[----:B------:R-:W-:Y:S02]  /*06c0*/  LEA.HI.X.SX32 R5, R5, UR7, 0x1, P2 ;  /* 0x0000000705057c11 */ /* 0x000fe400090f0eff */
[----:B------:R-:W-:Y:S01]  /*06d0*/  I2FP.F32.U32 R26, R26 ;  /* 0x0000001a001a7245 */ /* 0x000fe20000201000 */
[----:B------:R-:W-:Y:S02]  /*06e0*/  IMAD R7, R7, 0x3, RZ ;  /* 0x0000000307077824 */ /* 0x000fe400078e02ff */
[----:B------:R-:W2:Y:S02]  /*06f0*/  LDG.E.U8 R23, desc[UR4][R4.64] ;  /* 0x0000000404177981 */ /* 0x000ea4000c1e1100 */
[----:B------:R-:W-:Y:S01]  /*0700*/  FADD R26, R6, R26 ;  /* 0x0000001a061a7221 */ /* 0x000fe20000000000 */
[----:B------:R-:W-:Y:S01]  /*0710*/  IADD3 R6, P2, PT, R7, UR6, RZ ;  /* 0x0000000607067c10 */ /* 0x000fe2000ff5e0ff */
[----:B------:R-:W3:Y:S01]  /*0720*/  LDG.E.U8 R24, desc[UR4][R4.64+0x1] ;  /* 0x0000010404187981 */ /* 0x000ee2000c1e1100 */
[----:B------:R-:W-:-:S02]  /*0730*/  I2FP.F32.U32 R28, R27 ;  /* 0x0000001b001c7245 */ /* 0x000fc40000201000 */
[----:B------:R-:W-:Y:S01]  /*0740*/  LEA.HI.X.SX32 R7, R7, UR7, 0x1, P2 ;  /* 0x0000000707077c11 */ /* 0x000fe200090f0eff */
[----:B------:R0:W4:Y:S02]  /*0750*/  LDG.E.U8 R25, desc[UR4][R4.64+0x2] ;  /* 0x0000020404197981 */ /* 0x000124000c1e1100 */
[----:B------:R-:W-:Y:S02]  /*0760*/  FADD R27, R9, R28 ;  /* 0x0000001c091b7221 */ /* 0x000fe40000000000 */
[----:B------:R-:W5:Y:S01]  /*0770*/  LDG.E.U8 R9, desc[UR4][R6.64+0x1] ;  /* 0x0000010406097981 */ /* 0x000f62000c1e1100 */
[----:B------:R-:W-:-:S03]  /*0780*/  I2FP.F32.U32 R29, R29 ;  /* 0x0000001d001d7245 */ /* 0x000fc60000201000 */
[----:B------:R-:W5:Y:S02]  /*0790*/  LDG.E.U8 R28, desc[UR4][R6.64] ;  /* 0x00000004061c7981 */ /* 0x000f64000c1e1100 */
[----:B------:R-:W-:Y:S02]  /*07a0*/  FADD R8, R8, R29 ;  /* 0x0000001d08087221 */ /* 0x000fe40000000000 */
[----:B------:R1:W5:Y:S01]  /*07b0*/  LDG.E.U8 R29, desc[UR4][R6.64+0x2] ;  /* 0x00000204061d7981 */ /* 0x000362000c1e1100 */
[----:B0-----:R-:W-:-:S04]  /*07c0*/  IMAD R5, R22, R2, R3 ;  /* 0x0000000216057224 */ /* 0x001fc800078e0203 */
[----:B------:R-:W-:Y:S02]  /*07d0*/  IMAD R5, R5, 0x3, RZ ;  /* 0x0000000305057824 */ /* 0x000fe400078e02ff */
[----:B------:R-:W-:-:S03]  /*07e0*/  @!P1 IMAD.IADD R18, R18, 0x1, -R11 ;  /* 0x0000000112129824 */ /* 0x000fc600078e0a0b */
[----:B------:R-:W-:Y:S01]  /*07f0*/  IADD3 R4, P2, PT, R5, UR6, RZ ;  /* 0x0000000605047c10 */ /* 0x000fe2000ff5e0ff */
[----:B-1----:R-:W-:-:S03]  /*0800*/  IMAD R7, R19, R2, R21 ;  /* 0x0000000213077224 */ /* 0x002fc600078e0215 */
[----:B------:R-:W-:Y:S01]  /*0810*/  LEA.HI.X.SX32 R5, R5, UR7, 0x1, P2 ;  /* 0x0000000705057c11 */ /* 0x000fe200090f0eff */
[----:B------:R-:W-:Y:S01]  /*0820*/  IMAD R7, R7, 0x3, RZ ;  /* 0x0000000307077824 */ /* 0x000fe200078e02ff */
[-C--:B------:R-:W-:Y:S02]  /*0830*/  ISETP.GE.U32.AND P3, PT, R20, R11.reuse, PT ;  /* 0x0000000b1400720c */ /* 0x080fe40003f66070 */
[----:B------:R-:W-:Y:S01]  /*0840*/  ISETP.GE.U32.AND P6, PT, R18, R11, PT ;  /* 0x0000000b1200720c */ /* 0x000fe20003fc6070 */
[----:B------:R-:W5:Y:S01]  /*0850*/  LDG.E.U8 R20, desc[UR4][R4.64+0x1] ;  /* 0x0000010404147981 */ /* 0x000f62000c1e1100 */
[----:B------:R-:W-:-:S03]  /*0860*/  IADD3 R6, P2, PT, R7, UR6, RZ ;  /* 0x0000000607067c10 */ /* 0x000fc6000ff5e0ff */
[----:B------:R-:W5:Y:S04]  /*0870*/  LDG.E.U8 R18, desc[UR4][R4.64] ;  /* 0x0000000404127981 */ /* 0x000f68000c1e1100 */
[----:B------:R0:W5:Y:S01]  /*0880*/  LDG.E.U8 R21, desc[UR4][R4.64+0x2] ;  /* 0x0000020404157981 */ /* 0x000162000c1e1100 */
[----:B------:R-:W-:-:S05]  /*0890*/  LEA.HI.X.SX32 R7, R7, UR7, 0x1, P2 ;  /* 0x0000000707077c11 */ /* 0x000fca00090f0eff */
[----:B------:R-:W5:Y:S01]  /*08a0*/  LDG.E.U8 R22, desc[UR4][R6.64] ;  /* 0x0000000406167981 */ /* 0x000f62000c1e1100 */
[----:B0-----:R-:W-:Y:S01]  /*08b0*/  IABS R5, R2 ;  /* 0x0000000200057213 */ /* 0x001fe20000000000 */
[----:B--2---:R-:W-:Y:S02]  /*08c0*/  IMAD.SHL.U32 R23, R23, 0x2, RZ ;  /* 0x0000000217177824 */ /* 0x004fe400078e00ff */
[----:B---3--:R-:W-:-:S03]  /*08d0*/  IMAD.SHL.U32 R24, R24, 0x2, RZ ;  /* 0x0000000218187824 */ /* 0x008fc600078e00ff */
[----:B------:R-:W-:Y:S01]  /*08e0*/  I2FP.F32.U32 R23, R23 ;  /* 0x0000001700177245 */ /* 0x000fe20000201000 */
[----:B----4-:R-:W-:Y:S01]  /*08f0*/  IMAD.SHL.U32 R25, R25, 0x2, RZ ;  /* 0x0000000219197824 */ /* 0x010fe200078e00ff */
[----:B------:R-:W-:-:S03]  /*0900*/  I2FP.F32.U32 R24, R24 ;  /* 0x0000001800187245 */ /* 0x000fc60000201000 */
[----:B------:R-:W-:Y:S01]  /*0910*/  FADD R26, R26, R23 ;  /* 0x000000171a1a7221 */ /* 0x000fe20000000000 */
[----:B-----5:R-:W-:Y:S01]  /*0920*/  IMAD.SHL.U32 R9, R9, 0x4, RZ ;  /* 0x0000000409097824 */ /* 0x020fe200078e00ff */
[----:B------:R-:W-:Y:S01]  /*0930*/  I2FP.F32.U32 R23, R25 ;  /* 0x0000001900177245 */ /* 0x000fe20000201000 */
[-C--:B------:R-:W-:Y:S02]  /*0940*/  IMAD R25, R19, R2.reuse, R17 ;  /* 0x0000000213197224 */ /* 0x080fe400078e0211 */
[----:B------:R-:W-:Y:S01]  /*0950*/  FADD R27, R27, R24 ;  /* 0x000000181b1b7221 */ /* 0x000fe20000000000 */
[----:B------:R-:W-:Y:S01]  /*0960*/  I2FP.F32.U32 R4, R9 ;  /* 0x0000000900047245 */ /* 0x000fe20000201000 */
[----:B------:R-:W-:Y:S02]  /*0970*/  IMAD R25, R25, 0x3, RZ ;  /* 0x0000000319197824 */ /* 0x000fe400078e02ff */
[----:B------:R-:W-:Y:S02]  /*0980*/  IMAD R24, R19, R2, R3 ;  /* 0x0000000213187224 */ /* 0x000fe400078e0203 */
[----:B------:R-:W-:Y:S01]  /*0990*/  FADD R27, R27, R4 ;  /* 0x000000041b1b7221 */ /* 0x000fe20000000000 */
[----:B------:R-:W-:Y:S01]  /*09a0*/  IMAD.SHL.U32 R28, R28, 0x4, RZ ;  /* 0x000000041c1c7824 */ /* 0x000fe200078e00ff */
[----:B------:R-:W-:Y:S01]  /*09b0*/  IADD3 R4, P2, PT, R25, UR6, RZ ;  /* 0x0000000619047c10 */ /* 0x000fe2000ff5e0ff */
[----:B------:R-:W-:Y:S01]  /*09c0*/  IMAD R9, R24, 0x3, RZ ;  /* 0x0000000318097824 */ /* 0x000fe200078e02ff */
[----:B------:R-:W-:Y:S01]  /*09d0*/  MOV R24, R5 ;  /* 0x0000000500187202 */ /* 0x000fe20000000f00 */
[----:B------:R-:W-:Y:S01]  /*09e0*/  IMAD.SHL.U32 R29, R29, 0x4, RZ ;  /* 0x000000041d1d7824 */ /* 0x000fe200078e00ff */
[----:B------:R-:W-:Y:S01]  /*09f0*/  LEA.HI.X.SX32 R5, R25, UR7, 0x1, P2 ;  /* 0x0000000719057c11 */ /* 0x000fe200090f0eff */
[----:B------:R-:W2:Y:S01]  /*0a00*/  LDG.E.U8 R19, desc[UR4][R6.64+0x1] ;  /* 0x0000010406137981 */ /* 0x000ea2000c1e1100 */
[----:B------:R-:W-:Y:S01]  /*0a10*/  I2FP.F32.U32 R28, R28 ;  /* 0x0000001c001c7245 */ /* 0x000fe20000201000 */
[----:B------:R-:W-:Y:S01]  /*0a20*/  FADD R3, R8, R23 ;  /* 0x0000001708037221 */ /* 0x000fe20000000000 */
[----:B------:R-:W-:Y:S01]  /*0a30*/  IADD3 R8, P4, PT, R9, UR6, RZ ;  /* 0x0000000609087c10 */ /* 0x000fe2000ff9e0ff */
[----:B------:R-:W3:Y:S01]  /*0a40*/  LDG.E.U8 R23, desc[UR4][R6.64+0x2] ;  /* 0x0000020406177981 */ /* 0x000ee2000c1e1100 */
[----:B------:R-:W-:-:S04]  /*0a50*/  IMAD.HI.U32 R10, R10, R24, RZ ;  /* 0x000000180a0a7227 */ /* 0x000fc800078e00ff */
[----:B------:R-:W-:Y:S01]  /*0a60*/  FADD R17, R26, R28 ;  /* 0x0000001c1a117221 */ /* 0x000fe20000000000 */
[----:B------:R-:W-:Y:S01]  /*0a70*/  I2FP.F32.U32 R26, R29 ;  /* 0x0000001d001a7245 */ /* 0x000fe20000201000 */
[----:B------:R-:W4:Y:S01]  /*0a80*/  LDG.E.U8 R25, desc[UR4][R4.64+0x2] ;  /* 0x0000020404197981 */ /* 0x000f22000c1e1100 */
[----:B------:R-:W-:-:S03]  /*0a90*/  LEA.HI.X.SX32 R9, R9, UR7, 0x1, P4 ;  /* 0x0000000709097c11 */ /* 0x000fc6000a0f0eff */
[----:B------:R-:W5:Y:S04]  /*0aa0*/  LDG.E.U8 R6, desc[UR4][R4.64+0x1] ;  /* 0x0000010404067981 */ /* 0x000f68000c1e1100 */
[----:B------:R-:W5:Y:S01]  /*0ab0*/  LDG.E.U8 R7, desc[UR4][R4.64] ;  /* 0x0000000404077981 */ /* 0x000f62000c1e1100 */
[----:B------:R-:W-:Y:S02]  /*0ac0*/  IMAD.MOV R28, RZ, RZ, -R10 ;  /* 0x000000ffff1c7224 */ /* 0x000fe400078e0a0a */
[----:B------:R-:W-:Y:S01]  /*0ad0*/  FADD R3, R3, R26 ;  /* 0x0000001a03037221 */ /* 0x000fe20000000000 */
[----:B------:R-:W-:Y:S01]  /*0ae0*/  IMAD.SHL.U32 R20, R20, 0x2, RZ ;  /* 0x0000000214147824 */ /* 0x000fe200078e00ff */
[----:B------:R-:W5:Y:S01]  /*0af0*/  LDG.E.U8 R26, desc[UR4][R8.64+0x1] ;  /* 0x00000104081a7981 */ /* 0x000f62000c1e1100 */
[C---:B------:R-:W-:Y:S01]  /*0b00*/  IMAD R28, R11.reuse, R28, R24 ;  /* 0x0000001c0b1c7224 */ /* 0x040fe200078e0218 */
[-C--:B------:R-:W-:Y:S01]  /*0b10*/  LOP3.LUT R2, R2, R13.reuse, RZ, 0x3c, !PT ;  /* 0x0000000d02027212 */ /* 0x080fe200078e3cff */
[----:B------:R-:W-:Y:S01]  /*0b20*/  @!P1 VIADD R16, R16, 0x1 ;  /* 0x0000000110109836 */ /* 0x000fe20000000000 */
[----:B------:R-:W5:Y:S01]  /*0b30*/  LDG.E.U8 R24, desc[UR4][R8.64] ;  /* 0x0000000408187981 */ /* 0x000f62000c1e1100 */
[----:B------:R-:W-:Y:S01]  /*0b40*/  @!P5 VIADD R0, R0, 0x1 ;  /* 0x000000010000d836 */ /* 0x000fe20000000000 */
[-C--:B------:R-:W-:Y:S01]  /*0b50*/  LOP3.LUT R14, R14, R13.reuse, RZ, 0x3c, !PT ;  /* 0x0000000d0e0e7212 */ /* 0x080fe200078e3cff */
[----:B------:R-:W-:Y:S01]  /*0b60*/  IMAD.SHL.U32 R18, R18, 0x2, RZ ;  /* 0x0000000212127824 */ /* 0x000fe200078e00ff */
[----:B------:R0:W5:Y:S01]  /*0b70*/  LDG.E.U8 R29, desc[UR4][R8.64+0x2] ;  /* 0x00000204081d7981 */ /* 0x000162000c1e1100 */
[----:B------:R-:W-:Y:S01]  /*0b80*/  ISETP.GT.U32.AND P4, PT, R11, R28, PT ;  /* 0x0000001c0b00720c */ /* 0x000fe20003f84070 */
[----:B------:R-:W-:Y:S01]  /*0b90*/  IMAD.SHL.U32 R21, R21, 0x2, RZ ;  /* 0x0000000215157824 */ /* 0x000fe200078e00ff */
[----:B------:R-:W-:Y:S01]  /*0ba0*/  LOP3.LUT R12, R12, R13, RZ, 0x3c, !PT ;  /* 0x0000000d0c0c7212 */ /* 0x000fe200078e3cff */
[----:B------:R-:W-:Y:S01]  /*0bb0*/  @P6 VIADD R16, R16, 0x1 ;  /* 0x0000000110106836 */ /* 0x000fe20000000000 */
[----:B------:R-:W-:Y:S01]  /*0bc0*/  I2FP.F32.U32 R20, R20 ;  /* 0x0000001400147245 */ /* 0x000fe20000201000 */
[----:B------:R-:W1:Y:S08]  /*0bd0*/  LDCU.64 UR6, c[0x0][0x388] ;  /* 0x00007100ff0677ac */ /* 0x000e700008000a00 */
[----:B------:R-:W-:Y:S01]  /*0be0*/  @!P4 IMAD.IADD R28, R28, 0x1, -R11 ;  /* 0x000000011c1cc824 */ /* 0x000fe200078e0a0b */
[----:B------:R-:W-:-:S04]  /*0bf0*/  ISETP.GE.AND P2, PT, R14, RZ, PT ;  /* 0x000000ff0e00720c */ /* 0x000fc80003f46270 */
[----:B------:R-:W-:Y:S02]  /*0c00*/  ISETP.GE.U32.AND P5, PT, R28, R11, PT ;  /* 0x0000000b1c00720c */ /* 0x000fe40003fa6070 */
[----:B------:R-:W-:Y:S02]  /*0c10*/  ISETP.GE.AND P1, PT, R2, RZ, PT ;  /* 0x000000ff0200720c */ /* 0x000fe40003f26270 */
[----:B------:R-:W-:Y:S02]  /*0c20*/  ISETP.GE.AND P6, PT, R12, RZ, PT ;  /* 0x000000ff0c00720c */ /* 0x000fe40003fc6270 */
[----:B------:R-:W-:Y:S02]  /*0c30*/  I2FP.F32.U32 R18, R18 ;  /* 0x0000001200127245 */ /* 0x000fe40000201000 */
[----:B------:R-:W-:Y:S01]  /*0c40*/  I2FP.F32.U32 R2, R21 ;  /* 0x0000001500027245 */ /* 0x000fe20000201000 */
[----:B------:R-:W-:Y:S01]  /*0c50*/  FADD R20, R27, R20 ;  /* 0x000000141b147221 */ /* 0x000fe20000000000 */
[----:B------:R-:W-:Y:S01]  /*0c60*/  I2FP.F32.U32 R22, R22 ;  /* 0x0000001600167245 */ /* 0x000fe20000201000 */
[----:B------:R-:W-:-:S02]  /*0c70*/  @!P4 VIADD R10, R10, 0x1 ;  /* 0x000000010a0ac836 */ /* 0x000fc40000000000 */
[----:B------:R-:W-:Y:S01]  /*0c80*/  FADD R17, R17, R18 ;  /* 0x0000001211117221 */ /* 0x000fe20000000000 */
[----:B------:R-:W-:Y:S01]  /*0c90*/  FADD R2, R3, R2 ;  /* 0x0000000203027221 */ /* 0x000fe20000000000 */
[----:B------:R-:W-:Y:S02]  /*0ca0*/  @P3 VIADD R0, R0, 0x1 ;  /* 0x0000000100003836 */ /* 0x000fe40000000000 */
[----:B------:R-:W-:Y:S02]  /*0cb0*/  @P5 VIADD R10, R10, 0x1 ;  /* 0x000000010a0a5836 */ /* 0x000fe40000000000 */
[----:B------:R-:W-:Y:S01]  /*0cc0*/  FADD R17, R17, R22 ;  /* 0x0000001611117221 */ /* 0x000fe20000000000 */
[----:B------:R-:W-:Y:S02]  /*0cd0*/  @!P6 IMAD.MOV R0, RZ, RZ, -R0 ;  /* 0x000000ffff00e224 */ /* 0x000fe400078e0a00 */
[----:B------:R-:W-:Y:S02]  /*0ce0*/  @!P2 IMAD.MOV R16, RZ, RZ, -R16 ;  /* 0x000000ffff10a224 */ /* 0x000fe400078e0a10 */
[----:B------:R-:W-:Y:S01]  /*0cf0*/  @!P1 IMAD.MOV R10, RZ, RZ, -R10 ;  /* 0x000000ffff0a9224 */ /* 0x000fe200078e0a0a */
[----:B------:R-:W-:-:S02]  /*0d00*/  SEL R0, R15, R0, !P0 ;  /* 0x000000000f007207 */ /* 0x000fc40004000000 */
[C---:B0-----:R-:W-:Y:S02]  /*0d10*/  SEL R9, R15.reuse, R16, !P0 ;  /* 0x000000100f097207 */ /* 0x041fe40004000000 */
[----:B------:R-:W-:-:S05]  /*0d20*/  SEL R10, R15, R10, !P0 ;  /* 0x0000000a0f0a7207 */ /* 0x000fca0004000000 */
[----:B------:R-:W-:-:S04]  /*0d30*/  IMAD R0, R9, R10, R0 ;  /* 0x0000000a09007224 */ /* 0x000fc800078e0200 */
[----:B------:R-:W-:Y:S01]  /*0d40*/  IMAD R0, R0, 0x3, RZ ;  /* 0x0000000300007824 */ /* 0x000fe200078e02ff */
[----:B--2---:R-:W-:Y:S02]  /*0d50*/  I2FP.F32.U32 R19, R19 ;  /* 0x0000001300137245 */ /* 0x004fe40000201000 */
[----:B---3--:R-:W-:Y:S01]  /*0d60*/  I2FP.F32.U32 R23, R23 ;  /* 0x0000001700177245 */ /* 0x008fe20000201000 */
[----:B----4-:R-:W-:Y:S02]  /*0d70*/  IMAD.SHL.U32 R25, R25, 0x2, RZ ;  /* 0x0000000219197824 */ /* 0x010fe400078e00ff */
[----:B------:R-:W-:Y:S01]  /*0d80*/  FADD R19, R20, R19 ;  /* 0x0000001314137221 */ /* 0x000fe20000000000 */
[----:B-----5:R-:W-:Y:S01]  /*0d90*/  SHF.L.U32 R6, R6, 0x1, RZ ;  /* 0x0000000106067819 */ /* 0x020fe200000006ff */
[----:B------:R-:W-:-:S03]  /*0da0*/  IMAD.SHL.U32 R7, R7, 0x2, RZ ;  /* 0x0000000207077824 */ /* 0x000fc600078e00ff */
[----:B------:R-:W-:Y:S01]  /*0db0*/  I2FP.F32.U32 R6, R6 ;  /* 0x0000000600067245 */ /* 0x000fe20000201000 */
[----:B------:R-:W-:Y:S01]  /*0dc0*/  FADD R2, R2, R23 ;  /* 0x0000001702027221 */ /* 0x000fe20000000000 */
[----:B------:R-:W-:Y:S02]  /*0dd0*/  I2FP.F32.U32 R25, R25 ;  /* 0x0000001900197245 */ /* 0x000fe40000201000 */
[----:B------:R-:W-:Y:S01]  /*0de0*/  I2FP.F32.U32 R4, R7 ;  /* 0x0000000700047245 */ /* 0x000fe20000201000 */
[----:B------:R-:W-:Y:S01]  /*0df0*/  FADD R6, R19, R6 ;  /* 0x0000000613067221 */ /* 0x000fe20000000000 */
[----:B------:R-:W-:Y:S01]  /*0e00*/  I2FP.F32.U32 R5, R26 ;  /* 0x0000001a00057245 */ /* 0x000fe20000201000 */
[----:B------:R-:W-:Y:S01]  /*0e10*/  FADD R2, R2, R25 ;  /* 0x0000001902027221 */ /* 0x000fe20000000000 */
[----:B------:R-:W-:Y:S01]  /*0e20*/  I2FP.F32.U32 R3, R24 ;  /* 0x0000001800037245 */ /* 0x000fe20000201000 */
[----:B------:R-:W-:Y:S01]  /*0e30*/  FADD R4, R17, R4 ;  /* 0x0000000411047221 */ /* 0x000fe20000000000 */
[----:B------:R-:W-:Y:S01]  /*0e40*/  I2FP.F32.U32 R29, R29 ;  /* 0x0000001d001d7245 */ /* 0x000fe20000201000 */
[----:B------:R-:W-:-:S02]  /*0e50*/  FADD R5, R6, R5 ;  /* 0x0000000506057221 */ /* 0x000fc40000000000 */
[----:B------:R-:W-:Y:S02]  /*0e60*/  FADD R3, R4, R3 ;  /* 0x0000000304037221 */ /* 0x000fe40000000000 */
[----:B------:R-:W-:Y:S01]  /*0e70*/  FADD R2, R2, R29 ;  /* 0x0000001d02027221 */ /* 0x000fe20000000000 */
[----:B------:R-:W-:Y:S01]  /*0e80*/  FMUL R5, R5, 0.0625 ;  /* 0x3d80000005057820 */ /* 0x000fe20000400000 */
[----:B------:R-:W-:Y:S02]  /*0e90*/  FMUL R3, R3, 0.0625 ;  /* 0x3d80000003037820 */ /* 0x000fe40000400000 */
[----:B------:R-:W-:Y:S02]  /*0ea0*/  FMUL R4, R2, 0.0625 ;  /* 0x3d80000002047820 */ /* 0x000fe40000400000 */
[----:B------:R0:W2:Y:S01]  /*0eb0*/  F2I.U32.TRUNC.NTZ R7, R3 ;  /* 0x0000000300077305 */ /* 0x0000a2000020f000 */
[----:B-1----:R-:W-:-:S07]  /*0ec0*/  IADD3 R2, P0, PT, R0, UR6, RZ ;  /* 0x0000000600027c10 */ /* 0x002fce000ff1e0ff */
[----:B------:R-:W1:Y:S08]  /*0ed0*/  F2I.U32.TRUNC.NTZ R5, R5 ;  /* 0x0000000500057305 */ /* 0x000e70000020f000 */
[----:B------:R-:W3:Y:S01]  /*0ee0*/  F2I.U32.TRUNC.NTZ R9, R4 ;  /* 0x0000000400097305 */ /* 0x000ee2000020f000 */
[----:B0-----:R-:W-:-:S05]  /*0ef0*/  LEA.HI.X.SX32 R3, R0, UR7, 0x1, P0 ;  /* 0x0000000700037c11 */ /* 0x001fca00080f0eff */
[----:B--2---:R-:W-:Y:S04]  /*0f00*/  STG.E.U8 desc[UR4][R2.64], R7 ;  /* 0x0000000702007986 */ /* 0x004fe8000c101104 */
[----:B-1----:R-:W-:Y:S04]  /*0f10*/  STG.E.U8 desc[UR4][R2.64+0x1], R5 ;  /* 0x0000010502007986 */ /* 0x002fe8000c101104 */
[----:B---3--:R-:W-:Y:S01]  /*0f20*/  STG.E.U8 desc[UR4][R2.64+0x2], R9 ;  /* 0x0000020902007986 */ /* 0x008fe2000c101104 */
[----:B------:R-:W-:Y:S05]  /*0f30*/  EXIT ;  /* 0x000000000000794d */ /* 0x000fea0003800000 */
.L_x_0:
[----:B------:R-:W-:-:S00]  /*0f40*/  BRA `(.L_x_0) ;  /* 0xfffffffc00fc7947 */ /* 0x000fc0000383ffff */
[----:B------:R-:W-:-:S00]  /*0f50*/  NOP ;  /* 0x0000000000007918 */ /* 0x000fc00000000000 */
        /* <DEDUP_REMOVED lines=10> */
.L_x_1:


//--------------------- .nv.global.init           --------------------------
	.section	.nv.global.init,"aw",@progbits
.nv.global.init:
	.type		gaussMatrix,@object
	.size		gaussMatrix,(.L_0 - gaussMatrix)
gaussMatrix:
        /*0000*/ 	.byte	0x01, 0x02, 0x01, 0x02, 0x04, 0x02, 0x01, 0x02, 0x01
.L_0:


//--------------------- .nv.shared.reserved.0     --------------------------
	.section	.nv.shared.reserved.0,"aw",@nobits
	.weak		__nv_reservedSMEM_offset_0_alias
	.size		__nv_reservedSMEM_offset_0_alias, 0, 64
	.other		__nv_reservedSMEM_offset_0_alias,@"STO_CUDA_RESERVED_SHARED STV_DEFAULT"
__nv_reservedSMEM_offset_0_alias:
	.zero		0
	.zero		64


//--------------------- .nv.constant0._Z16downscale_kernelPKhPhiii --------------------------
	.section	.nv.constant0._Z16downscale_kernelPKhPhiii,"a",@progbits
	.sectionflags	@""
	.align	4
.nv.constant0._Z16downscale_kernelPKhPhiii:
	.zero		924


//--------------------- SYMBOLS --------------------------

	.type		.nv.reservedSmem.offset0,@object
	.size		.nv.reservedSmem.offset0,0x4
